	.headerflags	@"EF_CUDA_TEXMODE_UNIFIED EF_CUDA_64BIT_ADDRESS EF_CUDA_ACCELERATORS EF_CUDA_SM90 EF_CUDA_VIRTUAL_SM(EF_CUDA_SM90)"
	.elftype	@"ET_EXEC"


//--------------------- .nv.info                  --------------------------
	.section	.nv.info,"",@"SHT_CUDA_INFO"
	.align	4


	//----- nvinfo : EIATTR_REGCOUNT
	.align		4
        /*0000*/ 	.byte	0x04, 0x2f
        /*0002*/ 	.short	(.L_1 - .L_0)
	.align		4
.L_0:
        /*0004*/ 	.word	index@(triton_poi_fused_avg_pool2d_0)
        /*0008*/ 	.word	0x00000012


	//----- nvinfo : EIATTR_MIN_STACK_SIZE
	.align		4
.L_1:
        /*000c*/ 	.byte	0x04, 0x12
        /*000e*/ 	.short	(.L_3 - .L_2)
	.align		4
.L_2:
        /*0010*/ 	.word	index@(triton_poi_fused_avg_pool2d_0)
        /*0014*/ 	.word	0x00000000


	//----- nvinfo : EIATTR_FRAME_SIZE
	.align		4
.L_3:
        /*0018*/ 	.byte	0x04, 0x11
        /*001a*/ 	.short	(.L_5 - .L_4)
	.align		4
.L_4:
        /*001c*/ 	.word	index@(triton_poi_fused_avg_pool2d_0)
        /*0020*/ 	.word	0x00000000


	//----- nvinfo : EIATTR_MIN_STACK_SIZE
	.align		4
.L_5:
        /*0024*/ 	.byte	0x04, 0x12
        /*0026*/ 	.short	(.L_7 - .L_6)
	.align		4
.L_6:
        /*0028*/ 	.word	index@(triton_poi_fused_avg_pool2d_0)
        /*002c*/ 	.word	0x00000000
.L_7:


//--------------------- .nv.info.triton_poi_fused_avg_pool2d_0 --------------------------
	.section	.nv.info.triton_poi_fused_avg_pool2d_0,"",@"SHT_CUDA_INFO"
	.sectionflags	@""
	.align	4


	//----- nvinfo : EIATTR_CUDA_API_VERSION
	.align		4
        /*0000*/ 	.byte	0x04, 0x37
        /*0002*/ 	.short	(.L_9 - .L_8)
.L_8:
        /*0004*/ 	.word	0x0000007c


	//----- nvinfo : EIATTR_KPARAM_INFO
	.align		4
.L_9:
        /*0008*/ 	.byte	0x04, 0x17
        /*000a*/ 	.short	(.L_11 - .L_10)
.L_10:
        /*000c*/ 	.word	0x00000000
        /*0010*/ 	.short	0x0002
        /*0012*/ 	.short	0x0010
        /*0014*/ 	.byte	0x00, 0xf0, 0x11, 0x00


	//----- nvinfo : EIATTR_KPARAM_INFO
	.align		4
.L_11:
        /*0018*/ 	.byte	0x04, 0x17
        /*001a*/ 	.short	(.L_13 - .L_12)
.L_12:
        /*001c*/ 	.word	0x00000000
        /*0020*/ 	.short	0x0001
        /*0022*/ 	.short	0x0008
        /*0024*/ 	.byte	0x00, 0xf4, 0x21, 0x00


	//----- nvinfo : EIATTR_KPARAM_INFO
	.align		4
.L_13:
        /*0028*/ 	.byte	0x04, 0x17
        /*002a*/ 	.short	(.L_15 - .L_14)
.L_14:
        /*002c*/ 	.word	0x00000000
        /*0030*/ 	.short	0x0000
        /*0032*/ 	.short	0x0000
        /*0034*/ 	.byte	0x00, 0xf4, 0x21, 0x00


	//----- nvinfo : EIATTR_SPARSE_MMA_MASK
	.align		4
.L_15:
        /*0038*/ 	.byte	0x03, 0x50
        /*003a*/ 	.short	0x0000


	//----- nvinfo : EIATTR_MAXREG_COUNT
	.align		4
        /*003c*/ 	.byte	0x03, 0x1b
        /*003e*/ 	.short	0x00ff


	//----- nvinfo : EIATTR_EXIT_INSTR_OFFSETS
	.align		4
        /*0040*/ 	.byte	0x04, 0x1c
        /*0042*/ 	.short	(.L_17 - .L_16)


	//   ....[0]....
.L_16:
        /*0044*/ 	.word	0x000001e0


	//----- nvinfo : EIATTR_REQNTID
	.align		4
.L_17:
        /*0048*/ 	.byte	0x04, 0x10
        /*004a*/ 	.short	(.L_19 - .L_18)
.L_18:
        /*004c*/ 	.word	0x00000080
        /*0050*/ 	.word	0x00000001
        /*0054*/ 	.word	0x00000001


	//----- nvinfo : EIATTR_CBANK_PARAM_SIZE
	.align		4
.L_19:
        /*0058*/ 	.byte	0x03, 0x19
        /*005a*/ 	.short	0x0014


	//----- nvinfo : EIATTR_PARAM_CBANK
	.align		4
        /*005c*/ 	.byte	0x04, 0x0a
        /*005e*/ 	.short	(.L_21 - .L_20)
	.align		4
.L_20:
        /*0060*/ 	.word	index@(.nv.constant0.triton_poi_fused_avg_pool2d_0)
        /*0064*/ 	.short	0x0210
        /*0066*/ 	.short	0x0014


	//----- nvinfo : EIATTR_SW_WAR
	.align		4
.L_21:
        /*0068*/ 	.byte	0x04, 0x36
        /*006a*/ 	.short	(.L_23 - .L_22)
.L_22:
        /*006c*/ 	.word	0x00000008
.L_23:


//--------------------- .nv.callgraph             --------------------------
	.section	.nv.callgraph,"",@"SHT_CUDA_CALLGRAPH"
	.align	4
	.sectionentsize	8
	.align		4
        /*0000*/ 	.word	0x00000000
	.align		4
        /*0004*/ 	.word	0xffffffff
	.align		4
        /*0008*/ 	.word	0x00000000
	.align		4
        /*000c*/ 	.word	0xfffffffe
	.align		4
        /*0010*/ 	.word	0x00000000
	.align		4
        /*0014*/ 	.word	0xfffffffd
	.align		4
        /*0018*/ 	.word	0x00000000
	.align		4
        /*001c*/ 	.word	0xfffffffc


//--------------------- .text.triton_poi_fused_avg_pool2d_0 --------------------------
	.section	.text.triton_poi_fused_avg_pool2d_0,"ax",@progbits
	.align	128
        .global         triton_poi_fused_avg_pool2d_0
        .type           triton_poi_fused_avg_pool2d_0,@function
        .size           triton_poi_fused_avg_pool2d_0,(.L_x_1 - triton_poi_fused_avg_pool2d_0)
        .other          triton_poi_fused_avg_pool2d_0,@"STO_CUDA_ENTRY STV_DEFAULT"
triton_poi_fused_avg_pool2d_0:
.text.triton_poi_fused_avg_pool2d_0:
[----:B------:R-:W-:Y:S01]  /*0000*/  LDC R1, c[0x0][0x28] ;  /* 0x00000a00ff017b82 */ /* 0x000fe20000000800 */
[----:B------:R-:W1:Y:S07]  /*0010*/  S2R R0, SR_TID.X ;  /* 0x0000000000007919 */ /* 0x000e6e0000002100 */
[----:B------:R-:W2:Y:S01]  /*0020*/  LDC.64 R2, c[0x0][0x210] ;  /* 0x00008400ff027b82 */ /* 0x000ea20000000a00 */
[----:B------:R-:W-:Y:S01]  /*0030*/  ULDC.64 UR4, c[0x0][0x208] ;  /* 0x0000820000047ab9 */ /* 0x000fe20000000a00 */
[----:B------:R-:W3:Y:S01]  /*0040*/  S2R R11, SR_CTAID.X ;  /* 0x00000000000b7919 */ /* 0x000ee20000002500 */
[----:B-1----:R-:W-:-:S04]  /*0050*/  LOP3.LUT R0, R0, 0x7f, RZ, 0xc0, !PT ;  /* 0x0000007f00007812 */ /* 0x002fc800078ec0ff */
[----:B---3--:R-:W-:-:S04]  /*0060*/  LEA R11, R11, R0, 0x7 ;  /* 0x000000000b0b7211 */ /* 0x008fc800078e38ff */
[----:B------:R-:W-:-:S04]  /*0070*/  SHF.R.S32.HI R0, RZ, 0x1f, R11 ;  /* 0x0000001fff007819 */ /* 0x000fc8000001140b */
[----:B------:R-:W-:-:S04]  /*0080*/  LEA.HI R0, R0, R11, RZ, 0x5 ;  /* 0x0000000b00007211 */ /* 0x000fc800078f28ff */
[C---:B------:R-:W-:Y:S02]  /*0090*/  LOP3.LUT R4, R0.reuse, 0x7fffffe0, RZ, 0xc0, !PT ;  /* 0x7fffffe000047812 */ /* 0x040fe400078ec0ff */
[----:B------:R-:W-:Y:S02]  /*00a0*/  SHF.L.U32 R0, R0, 0x2, RZ ;  /* 0x0000000200007819 */ /* 0x000fe400000006ff */
[----:B------:R-:W-:Y:S02]  /*00b0*/  IADD3 R4, R11, -R4, RZ ;  /* 0x800000040b047210 */ /* 0x000fe40007ffe0ff */
[----:B------:R-:W-:-:S04]  /*00c0*/  LOP3.LUT R5, R0, 0xffffff80, RZ, 0xc0, !PT ;  /* 0xffffff8000057812 */ /* 0x000fc800078ec0ff */
[----:B------:R-:W-:-:S04]  /*00d0*/  LEA R7, R4, R5, 0x1 ;  /* 0x0000000504077211 */ /* 0x000fc800078e08ff */
[----:B------:R-:W-:Y:S01]  /*00e0*/  IADD3 R9, R7, 0x40, RZ ;  /* 0x0000004007097810 */ /* 0x000fe20007ffe0ff */
[----:B--2---:R-:W-:Y:S01]  /*00f0*/  IMAD.WIDE R4, R7, 0x4, R2 ;  /* 0x0000000407047825 */ /* 0x004fe200078e0202 */
[----:B------:R-:W-:-:S03]  /*0100*/  IADD3 R15, R7, 0x41, RZ ;  /* 0x00000041070f7810 */ /* 0x000fc60007ffe0ff */
[--C-:B------:R-:W-:Y:S01]  /*0110*/  IMAD.WIDE R6, R9, 0x4, R2.reuse ;  /* 0x0000000409067825 */ /* 0x100fe200078e0202 */
[----:B------:R-:W2:Y:S01]  /*0120*/  LDG.E.EL R0, desc[UR4][R4.64] ;  /* 0x0000000404007981 */ /* 0x000ea2000c2e1900 */
[----:B------:R-:W1:Y:S03]  /*0130*/  LDC.64 R8, c[0x0][0x218] ;  /* 0x00008600ff087b82 */ /* 0x000e660000000a00 */
[----:B------:R-:W2:Y:S01]  /*0140*/  LDG.E.EL R13, desc[UR4][R4.64+0x4] ;  /* 0x00000404040d7981 */ /* 0x000ea2000c2e1900 */
[----:B------:R-:W-:-:S03]  /*0150*/  IMAD.WIDE R2, R15, 0x4, R2 ;  /* 0x000000040f027825 */ /* 0x000fc600078e0202 */
[----:B------:R-:W3:Y:S04]  /*0160*/  LDG.E.EL R6, desc[UR4][R6.64] ;  /* 0x0000000406067981 */ /* 0x000ee8000c2e1900 */
[----:B------:R-:W4:Y:S01]  /*0170*/  LDG.E.EL R2, desc[UR4][R2.64] ;  /* 0x0000000402027981 */ /* 0x000f22000c2e1900 */
[----:B-1----:R-:W-:-:S04]  /*0180*/  IMAD.WIDE R8, R11, 0x4, R8 ;  /* 0x000000040b087825 */ /* 0x002fc800078e0208 */
[----:B--2---:R-:W-:-:S04]  /*0190*/  FADD R13, R0, R13 ;  /* 0x0000000d000d7221 */ /* 0x004fc80000000000 */
[----:B---3--:R-:W-:-:S04]  /*01a0*/  FADD R13, R6, R13 ;  /* 0x0000000d060d7221 */ /* 0x008fc80000000000 */
[----:B----4-:R-:W-:-:S04]  /*01b0*/  FADD R13, R2, R13 ;  /* 0x0000000d020d7221 */ /* 0x010fc80000000000 */
[----:B------:R-:W-:-:S05]  /*01c0*/  FMUL R13, R13, 0.25 ;  /* 0x3e8000000d0d7820 */ /* 0x000fca0000400000 */
[----:B------:R-:W-:Y:S01]  /*01d0*/  STG.E desc[UR4][R8.64], R13 ;  /* 0x0000000d08007986 */ /* 0x000fe2000c101904 */
[----:B------:R-:W-:Y:S05]  /*01e0*/  EXIT ;  /* 0x000000000000794d */ /* 0x000fea0003800000 */
.L_x_0:
[----:B------:R-:W-:-:S00]  /*01f0*/  BRA `(.L_x_0) ;  /* 0xfffffffc00fc7947 */ /* 0x000fc0000383ffff */
[----:B------:R-:W-:-:S00]  /*0200*/  NOP ;  /* 0x0000000000007918 */ /* 0x000fc00000000000 */
[----:B------:R-:W-:-:S00]  /*0210*/  NOP ;  /* 0x0000000000007918 */ /* 0x000fc00000000000 */
[----:B------:R-:W-:-:S00]  /*0220*/  NOP ;  /* 0x0000000000007918 */ /* 0x000fc00000000000 */
[----:B------:R-:W-:-:S00]  /*0230*/  NOP ;  /* 0x0000000000007918 */ /* 0x000fc00000000000 */
[----:B------:R-:W-:-:S00]  /*0240*/  NOP ;  /* 0x0000000000007918 */ /* 0x000fc00000000000 */
[----:B------:R-:W-:-:S00]  /*0250*/  NOP ;  /* 0x0000000000007918 */ /* 0x000fc00000000000 */
[----:B------:R-:W-:-:S00]  /*0260*/  NOP ;  /* 0x0000000000007918 */ /* 0x000fc00000000000 */
[----:B------:R-:W-:-:S00]  /*0270*/  NOP ;  /* 0x0000000000007918 */ /* 0x000fc00000000000 */
.L_x_1:


//--------------------- .nv.constant0.triton_poi_fused_avg_pool2d_0 --------------------------
	.section	.nv.constant0.triton_poi_fused_avg_pool2d_0,"a",@progbits
	.sectionflags	@""
	.align	4
.nv.constant0.triton_poi_fused_avg_pool2d_0:
	.zero		548
